	.headerflags	@"EF_CUDA_TEXMODE_UNIFIED EF_CUDA_64BIT_ADDRESS EF_CUDA_ACCELERATORS EF_CUDA_SM90 EF_CUDA_VIRTUAL_SM(EF_CUDA_SM90)"
	.elftype	@"ET_EXEC"


//--------------------- .nv.info                  --------------------------
	.section	.nv.info,"",@"SHT_CUDA_INFO"
	.align	4


	//----- nvinfo : EIATTR_REGCOUNT
	.align		4
        /*0000*/ 	.byte	0x04, 0x2f
        /*0002*/ 	.short	(.L_3 - .L_2)
	.align		4
.L_2:
        /*0004*/ 	.word	index@(triton_poi_fused__native_batch_norm_legit_no_training_add_15)
        /*0008*/ 	.word	0x00000020


	//----- nvinfo : EIATTR_MIN_STACK_SIZE
	.align		4
.L_3:
        /*000c*/ 	.byte	0x04, 0x12
        /*000e*/ 	.short	(.L_5 - .L_4)
	.align		4
.L_4:
        /*0010*/ 	.word	index@(triton_poi_fused__native_batch_norm_legit_no_training_add_15)
        /*0014*/ 	.word	0x00000000


	//----- nvinfo : EIATTR_FRAME_SIZE
	.align		4
.L_5:
        /*0018*/ 	.byte	0x04, 0x11
        /*001a*/ 	.short	(.L_7 - .L_6)
	.align		4
.L_6:
        /*001c*/ 	.word	index@(triton_poi_fused__native_batch_norm_legit_no_training_add_15)
        /*0020*/ 	.word	0x00000000


	//----- nvinfo : EIATTR_MIN_STACK_SIZE
	.align		4
.L_7:
        /*0024*/ 	.byte	0x04, 0x12
        /*0026*/ 	.short	(.L_9 - .L_8)
	.align		4
.L_8:
        /*0028*/ 	.word	index@(triton_poi_fused__native_batch_norm_legit_no_training_add_15)
        /*002c*/ 	.word	0x00000000
.L_9:


//--------------------- .nv.info.triton_poi_fused__native_batch_norm_legit_no_training_add_15 --------------------------
	.section	.nv.info.triton_poi_fused__native_batch_norm_legit_no_training_add_15,"",@"SHT_CUDA_INFO"
	.sectionflags	@""
	.align	4


	//----- nvinfo : EIATTR_CUDA_API_VERSION
	.align		4
        /*0000*/ 	.byte	0x04, 0x37
        /*0002*/ 	.short	(.L_11 - .L_10)
.L_10:
        /*0004*/ 	.word	0x0000007c


	//----- nvinfo : EIATTR_KPARAM_INFO
	.align		4
.L_11:
        /*0008*/ 	.byte	0x04, 0x17
        /*000a*/ 	.short	(.L_13 - .L_12)
.L_12:
        /*000c*/ 	.word	0x00000000
        /*0010*/ 	.short	0x0008
        /*0012*/ 	.short	0x003c
        /*0014*/ 	.byte	0x00, 0xf0, 0x11, 0x00


	//----- nvinfo : EIATTR_KPARAM_INFO
	.align		4
.L_13:
        /*0018*/ 	.byte	0x04, 0x17
        /*001a*/ 	.short	(.L_15 - .L_14)
.L_14:
        /*001c*/ 	.word	0x00000000
        /*0020*/ 	.short	0x0007
        /*0022*/ 	.short	0x0038
        /*0024*/ 	.byte	0x00, 0xf0, 0x11, 0x00


	//----- nvinfo : EIATTR_KPARAM_INFO
	.align		4
.L_15:
        /*0028*/ 	.byte	0x04, 0x17
        /*002a*/ 	.short	(.L_17 - .L_16)
.L_16:
        /*002c*/ 	.word	0x00000000
        /*0030*/ 	.short	0x0006
        /*0032*/ 	.short	0x0030
        /*0034*/ 	.byte	0x00, 0xf4, 0x21, 0x00


	//----- nvinfo : EIATTR_KPARAM_INFO
	.align		4
.L_17:
        /*0038*/ 	.byte	0x04, 0x17
        /*003a*/ 	.short	(.L_19 - .L_18)
.L_18:
        /*003c*/ 	.word	0x00000000
        /*0040*/ 	.short	0x0005
        /*0042*/ 	.short	0x0028
        /*0044*/ 	.byte	0x00, 0xf4, 0x21, 0x00


	//----- nvinfo : EIATTR_KPARAM_INFO
	.align		4
.L_19:
        /*0048*/ 	.byte	0x04, 0x17
        /*004a*/ 	.short	(.L_21 - .L_20)
.L_20:
        /*004c*/ 	.word	0x00000000
        /*0050*/ 	.short	0x0004
        /*0052*/ 	.short	0x0020
        /*0054*/ 	.byte	0x00, 0xf4, 0x21, 0x00


	//----- nvinfo : EIATTR_KPARAM_INFO
	.align		4
.L_21:
        /*0058*/ 	.byte	0x04, 0x17
        /*005a*/ 	.short	(.L_23 - .L_22)
.L_22:
        /*005c*/ 	.word	0x00000000
        /*0060*/ 	.short	0x0003
        /*0062*/ 	.short	0x0018
        /*0064*/ 	.byte	0x00, 0xf4, 0x21, 0x00


	//----- nvinfo : EIATTR_KPARAM_INFO
	.align		4
.L_23:
        /*0068*/ 	.byte	0x04, 0x17
        /*006a*/ 	.short	(.L_25 - .L_24)
.L_24:
        /*006c*/ 	.word	0x00000000
        /*0070*/ 	.short	0x0002
        /*0072*/ 	.short	0x0010
        /*0074*/ 	.byte	0x00, 0xf4, 0x21, 0x00


	//----- nvinfo : EIATTR_KPARAM_INFO
	.align		4
.L_25:
        /*0078*/ 	.byte	0x04, 0x17
        /*007a*/ 	.short	(.L_27 - .L_26)
.L_26:
        /*007c*/ 	.word	0x00000000
        /*0080*/ 	.short	0x0001
        /*0082*/ 	.short	0x0008
        /*0084*/ 	.byte	0x00, 0xf4, 0x21, 0x00


	//----- nvinfo : EIATTR_KPARAM_INFO
	.align		4
.L_27:
        /*0088*/ 	.byte	0x04, 0x17
        /*008a*/ 	.short	(.L_29 - .L_28)
.L_28:
        /*008c*/ 	.word	0x00000000
        /*0090*/ 	.short	0x0000
        /*0092*/ 	.short	0x0000
        /*0094*/ 	.byte	0x00, 0xf4, 0x21, 0x00


	//----- nvinfo : EIATTR_SPARSE_MMA_MASK
	.align		4
.L_29:
        /*0098*/ 	.byte	0x03, 0x50
        /*009a*/ 	.short	0x0000


	//----- nvinfo : EIATTR_MAXREG_COUNT
	.align		4
        /*009c*/ 	.byte	0x03, 0x1b
        /*009e*/ 	.short	0x00ff


	//----- nvinfo : EIATTR_EXIT_INSTR_OFFSETS
	.align		4
        /*00a0*/ 	.byte	0x04, 0x1c
        /*00a2*/ 	.short	(.L_31 - .L_30)


	//   ....[0]....
.L_30:
        /*00a4*/ 	.word	0x00000bd0


	//   ....[1]....
        /*00a8*/ 	.word	0x00000c20


	//----- nvinfo : EIATTR_REQNTID
	.align		4
.L_31:
        /*00ac*/ 	.byte	0x04, 0x10
        /*00ae*/ 	.short	(.L_33 - .L_32)
.L_32:
        /*00b0*/ 	.word	0x00000080
        /*00b4*/ 	.word	0x00000001
        /*00b8*/ 	.word	0x00000001


	//----- nvinfo : EIATTR_CBANK_PARAM_SIZE
	.align		4
.L_33:
        /*00bc*/ 	.byte	0x03, 0x19
        /*00be*/ 	.short	0x0040


	//----- nvinfo : EIATTR_PARAM_CBANK
	.align		4
        /*00c0*/ 	.byte	0x04, 0x0a
        /*00c2*/ 	.short	(.L_35 - .L_34)
	.align		4
.L_34:
        /*00c4*/ 	.word	index@(.nv.constant0.triton_poi_fused__native_batch_norm_legit_no_training_add_15)
        /*00c8*/ 	.short	0x0210
        /*00ca*/ 	.short	0x0040


	//----- nvinfo : EIATTR_SW_WAR
	.align		4
.L_35:
        /*00cc*/ 	.byte	0x04, 0x36
        /*00ce*/ 	.short	(.L_37 - .L_36)
.L_36:
        /*00d0*/ 	.word	0x00000008
.L_37:


//--------------------- .nv.callgraph             --------------------------
	.section	.nv.callgraph,"",@"SHT_CUDA_CALLGRAPH"
	.align	4
	.sectionentsize	8
	.align		4
        /*0000*/ 	.word	0x00000000
	.align		4
        /*0004*/ 	.word	0xffffffff
	.align		4
        /*0008*/ 	.word	0x00000000
	.align		4
        /*000c*/ 	.word	0xfffffffe
	.align		4
        /*0010*/ 	.word	0x00000000
	.align		4
        /*0014*/ 	.word	0xfffffffd
	.align		4
        /*0018*/ 	.word	0x00000000
	.align		4
        /*001c*/ 	.word	0xfffffffc


//--------------------- .nv.constant4             --------------------------
	.section	.nv.constant4,"a",@progbits
	.align	8
	.align		8
.nv.constant4:
        /*0000*/ 	.dword	_$_str
	.align		8
        /*0008*/ 	.dword	_$_str_$_2


//--------------------- .text.triton_poi_fused__native_batch_norm_legit_no_training_add_15 --------------------------
	.section	.text.triton_poi_fused__native_batch_norm_legit_no_training_add_15,"ax",@progbits
	.sectionflags	@"SHF_BARRIERS=1"
	.align	128
        .global         triton_poi_fused__native_batch_norm_legit_no_training_add_15
        .type           triton_poi_fused__native_batch_norm_legit_no_training_add_15,@function
        .size           triton_poi_fused__native_batch_norm_legit_no_training_add_15,(.L_x_1 - triton_poi_fused__native_batch_norm_legit_no_training_add_15)
        .other          triton_poi_fused__native_batch_norm_legit_no_training_add_15,@"STO_CUDA_ENTRY STV_DEFAULT"
triton_poi_fused__native_batch_norm_legit_no_training_add_15:
.text.triton_poi_fused__native_batch_norm_legit_no_training_add_15:
[----:B------:R-:W0:Y:S01]  /*0000*/  LDC R1, c[0x0][0x28] ;  /* 0x00000a00ff017b82 */ /* 0x000e220000000800 */
[----:B------:R-:W1:Y:S07]  /*0010*/  S2R R2, SR_CTAID.X ;  /* 0x0000000000027919 */ /* 0x000e6e0000002500 */
[----:B------:R-:W2:Y:S01]  /*0020*/  LDC.64 R26, c[0x0][0x210] ;  /* 0x00008400ff1a7b82 */ /* 0x000ea20000000a00 */
[----:B------:R-:W-:Y:S01]  /*0030*/  CS2R R4, SRZ ;  /* 0x0000000000047805 */ /* 0x000fe2000001ff00 */
[----:B------:R-:W-:Y:S01]  /*0040*/  ULDC.64 UR6, c[0x0][0x208] ;  /* 0x0000820000067ab9 */ /* 0x000fe20000000a00 */
[----:B------:R-:W3:Y:S01]  /*0050*/  S2R R0, SR_TID.X ;  /* 0x0000000000007919 */ /* 0x000ee20000002100 */
[----:B------:R-:W4:Y:S04]  /*0060*/  S2R R3, SR_CTAID.Y ;  /* 0x0000000000037919 */ /* 0x000f280000002600 */
[----:B------:R-:W5:Y:S08]  /*0070*/  LDC.64 R24, c[0x0][0x218] ;  /* 0x00008600ff187b82 */ /* 0x000f700000000a00 */
[----:B------:R-:W5:Y:S01]  /*0080*/  LDC.64 R28, c[0x0][0x220] ;  /* 0x00008800ff1c7b82 */ /* 0x000f620000000a00 */
[----:B-1----:R-:W-:-:S02]  /*0090*/  SHF.L.U32 R2, R2, 0x5, RZ ;  /* 0x0000000502027819 */ /* 0x002fc400000006ff */
[----:B---3--:R-:W-:Y:S02]  /*00a0*/  SHF.L.U32 R21, R0, 0x2, RZ ;  /* 0x0000000200157819 */ /* 0x008fe400000006ff */
[----:B------:R-:W-:Y:S01]  /*00b0*/  SHF.R.U32.HI R8, RZ, 0x3, R0 ;  /* 0x00000003ff087819 */ /* 0x000fe20000011600 */
[----:B----4-:R-:W-:Y:S01]  /*00c0*/  IMAD.SHL.U32 R3, R3, 0x20, RZ ;  /* 0x0000002003037824 */ /* 0x010fe200078e00ff */
[----:B------:R-:W-:Y:S02]  /*00d0*/  LOP3.LUT R21, R2, 0x1c, R21, 0xf8, !PT ;  /* 0x0000001c02157812 */ /* 0x000fe400078ef815 */
[----:B------:R-:W-:Y:S02]  /*00e0*/  SGXT.U32 R8, R8, 0x4 ;  /* 0x000000040808781a */ /* 0x000fe40000000000 */
[----:B------:R-:W-:Y:S02]  /*00f0*/  ISETP.GE.AND P0, PT, R21, 0x28, PT ;  /* 0x000000281500780c */ /* 0x000fe40003f06270 */
[----:B------:R-:W-:-:S02]  /*0100*/  LOP3.LUT R6, R3, R8, RZ, 0xfc, !PT ;  /* 0x0000000803067212 */ /* 0x000fc400078efcff */
[----:B------:R-:W-:Y:S02]  /*0110*/  LOP3.LUT R14, R3, 0x10, R8, 0xfe, !PT ;  /* 0x00000010030e7812 */ /* 0x000fe400078efe08 */
[C---:B------:R-:W-:Y:S01]  /*0120*/  ISETP.LT.AND P1, PT, R6.reuse, 0x100, !P0 ;  /* 0x000001000600780c */ /* 0x040fe20004721270 */
[----:B------:R-:W-:Y:S01]  /*0130*/  IMAD R23, R6, 0x28, R21 ;  /* 0x0000002806177824 */ /* 0x000fe200078e0215 */
[----:B------:R-:W-:Y:S02]  /*0140*/  CS2R R6, SRZ ;  /* 0x0000000000067805 */ /* 0x000fe4000001ff00 */
[----:B------:R-:W-:Y:S02]  /*0150*/  CS2R R8, SRZ ;  /* 0x0000000000087805 */ /* 0x000fe4000001ff00 */
[----:B------:R-:W-:Y:S01]  /*0160*/  ISETP.LT.AND P2, PT, R14, 0x100, !P0 ;  /* 0x000001000e00780c */ /* 0x000fe20004741270 */
[----:B--2---:R-:W-:Y:S01]  /*0170*/  IMAD.WIDE R16, R23, 0x4, R26 ;  /* 0x0000000417107825 */ /* 0x004fe200078e021a */
[----:B------:R-:W-:-:S03]  /*0180*/  CS2R R10, SRZ ;  /* 0x00000000000a7805 */ /* 0x000fc6000001ff00 */
[----:B-----5:R-:W-:-:S04]  /*0190*/  IMAD.WIDE R22, R23, 0x4, R24 ;  /* 0x0000000417167825 */ /* 0x020fc800078e0218 */
[----:B------:R-:W-:Y:S01]  /*01a0*/  IMAD R19, R14, 0x28, R21 ;  /* 0x000000280e137824 */ /* 0x000fe200078e0215 */
[----:B------:R1:W2:Y:S01]  /*01b0*/  @P1 LDG.E.EL.128 R4, desc[UR6][R16.64] ;  /* 0x0000000610041981 */ /* 0x0002a2000c2e1d00 */
[----:B0-----:R-:W-:Y:S01]  /*01c0*/  IMAD.WIDE R28, R21, 0x4, R28 ;  /* 0x00000004151c7825 */ /* 0x001fe200078e021c */
[----:B------:R-:W-:Y:S02]  /*01d0*/  CS2R R20, SRZ ;  /* 0x0000000000147805 */ /* 0x000fe4000001ff00 */
[----:B------:R-:W-:Y:S01]  /*01e0*/  CS2R R12, SRZ ;  /* 0x00000000000c7805 */ /* 0x000fe2000001ff00 */
[----:B------:R0:W3:Y:S01]  /*01f0*/  @P1 LDG.E.EL.128 R8, desc[UR6][R22.64] ;  /* 0x0000000616081981 */ /* 0x0000e2000c2e1d00 */
[----:B------:R-:W-:Y:S01]  /*0200*/  IMAD.WIDE R26, R19, 0x4, R26 ;  /* 0x00000004131a7825 */ /* 0x000fe200078e021a */
[----:B------:R-:W-:-:S03]  /*0210*/  CS2R R14, SRZ ;  /* 0x00000000000e7805 */ /* 0x000fc6000001ff00 */
[----:B------:R-:W-:Y:S01]  /*0220*/  IMAD.WIDE R24, R19, 0x4, R24 ;  /* 0x0000000413187825 */ /* 0x000fe200078e0218 */
[----:B-1----:R-:W-:Y:S02]  /*0230*/  CS2R R16, SRZ ;  /* 0x0000000000107805 */ /* 0x002fe4000001ff00 */
[----:B------:R-:W-:Y:S01]  /*0240*/  CS2R R18, SRZ ;  /* 0x0000000000127805 */ /* 0x000fe2000001ff00 */
[----:B------:R1:W4:Y:S01]  /*0250*/  @P2 LDG.E.EL.128 R12, desc[UR6][R26.64] ;  /* 0x000000061a0c2981 */ /* 0x000322000c2e1d00 */
[----:B0-----:R-:W-:-:S04]  /*0260*/  CS2R R22, SRZ ;  /* 0x0000000000167805 */ /* 0x001fc8000001ff00 */
[----:B------:R-:W5:Y:S04]  /*0270*/  @P2 LDG.E.EL.128 R16, desc[UR6][R24.64] ;  /* 0x0000000618102981 */ /* 0x000f68000c2e1d00 */
[----:B------:R-:W5:Y:S01]  /*0280*/  @!P0 LDG.E.EL.128 R20, desc[UR6][R28.64] ;  /* 0x000000061c148981 */ /* 0x000f62000c2e1d00 */
[----:B-1----:R-:W0:Y:S01]  /*0290*/  LDC.64 R26, c[0x0][0x228] ;  /* 0x00008a00ff1a7b82 */ /* 0x002e220000000a00 */
[C---:B-----5:R-:W-:Y:S01]  /*02a0*/  FADD R18, -R22.reuse, R18 ;  /* 0x0000001216127221 */ /* 0x060fe20000000100 */
[----:B---3--:R-:W-:Y:S01]  /*02b0*/  FADD R22, -R22, R10 ;  /* 0x0000000a16167221 */ /* 0x008fe20000000100 */
[----:B------:R-:W-:Y:S01]  /*02c0*/  SHF.L.U32 R10, R0, 0x2, RZ ;  /* 0x00000002000a7819 */ /* 0x000fe200000006ff */
[----:B------:R-:W-:Y:S01]  /*02d0*/  FADD R24, -R21, R17 ;  /* 0x0000001115187221 */ /* 0x000fe20000000100 */
[----:B------:R-:W-:-:S02]  /*02e0*/  FADD R19, -R23, R19 ;  /* 0x0000001317137221 */ /* 0x000fc40000000100 */
[----:B------:R-:W-:Y:S01]  /*02f0*/  LOP3.LUT R17, R2, 0x1c, R10, 0xf8, !PT ;  /* 0x0000001c02117812 */ /* 0x000fe200078ef80a */
[----:B------:R-:W-:Y:S01]  /*0300*/  FADD R23, -R23, R11 ;  /* 0x0000000b17177221 */ /* 0x000fe20000000100 */
[----:B------:R-:W-:Y:S01]  /*0310*/  FADD R21, -R21, R9 ;  /* 0x0000000915157221 */ /* 0x000fe20000000100 */
[----:B------:R-:W-:Y:S01]  /*0320*/  LOP3.LUT R3, R3, 0x1c, R10, 0xf8, !PT ;  /* 0x0000001c03037812 */ /* 0x000fe200078ef80a */
[----:B------:R-:W-:Y:S01]  /*0330*/  FADD R25, -R20, R8 ;  /* 0x0000000814197221 */ /* 0x000fe20000000100 */
[----:B------:R-:W-:Y:S02]  /*0340*/  CS2R R8, SRZ ;  /* 0x0000000000087805 */ /* 0x000fe4000001ff00 */
[----:B------:R-:W-:Y:S01]  /*0350*/  CS2R R10, SRZ ;  /* 0x00000000000a7805 */ /* 0x000fe2000001ff00 */
[----:B0-----:R-:W-:-:S05]  /*0360*/  IMAD.WIDE R26, R17, 0x4, R26 ;  /* 0x00000004111a7825 */ /* 0x001fca00078e021a */
[----:B------:R-:W3:Y:S01]  /*0370*/  @!P0 LDG.E.EL.128 R8, desc[UR6][R26.64] ;  /* 0x000000061a088981 */ /* 0x000ee2000c2e1d00 */
[----:B------:R-:W-:Y:S01]  /*0380*/  FADD R16, -R20, R16 ;  /* 0x0000001014107221 */ /* 0x000fe20000000100 */
[----:B---3--:R-:W-:-:S04]  /*0390*/  FADD R9, R9, 9.9999997473787516356e-06 ;  /* 0x3727c5ac09097421 */ /* 0x008fc80000000000 */
[----:B------:R-:W0:Y:S01]  /*03a0*/  MUFU.SQRT R28, R9 ;  /* 0x00000009001c7308 */ /* 0x000e220000002000 */
[----:B------:R-:W-:Y:S01]  /*03b0*/  FADD R10, R10, 9.9999997473787516356e-06 ;  /* 0x3727c5ac0a0a7421 */ /* 0x000fe20000000000 */
[----:B------:R-:W-:-:S06]  /*03c0*/  FADD R20, R8, 9.9999997473787516356e-06 ;  /* 0x3727c5ac08147421 */ /* 0x000fcc0000000000 */
[----:B------:R-:W1:Y:S01]  /*03d0*/  MUFU.SQRT R10, R10 ;  /* 0x0000000a000a7308 */ /* 0x000e620000002000 */
[----:B0-----:R-:W-:-:S07]  /*03e0*/  FSETP.GT.AND P2, PT, R28, 8.50705917302346158658e+37, PT ;  /* 0x7e8000001c00780b */ /* 0x001fce0003f44000 */
[----:B------:R-:W0:Y:S01]  /*03f0*/  MUFU.SQRT R8, R20 ;  /* 0x0000001400087308 */ /* 0x000e220000002000 */
[----:B------:R-:W-:Y:S01]  /*0400*/  FSETP.GEU.AND P3, PT, R28, 1.175494350822287508e-38, PT ;  /* 0x008000001c00780b */ /* 0x000fe20003f6e000 */
[----:B------:R-:W-:Y:S01]  /*0410*/  FADD R11, R11, 9.9999997473787516356e-06 ;  /* 0x3727c5ac0b0b7421 */ /* 0x000fe20000000000 */
[C---:B-1----:R-:W-:Y:S02]  /*0420*/  FSETP.GT.AND P4, PT, R10.reuse, 8.50705917302346158658e+37, PT ;  /* 0x7e8000000a00780b */ /* 0x042fe40003f84000 */
[----:B------:R-:W-:Y:S01]  /*0430*/  FSETP.GEU.AND P5, PT, R10, 1.175494350822287508e-38, PT ;  /* 0x008000000a00780b */ /* 0x000fe20003fae000 */
[----:B------:R-:W-:Y:S02]  /*0440*/  @P2 FMUL R28, R28, 0.25 ;  /* 0x3e8000001c1c2820 */ /* 0x000fe40000400000 */
[----:B------:R1:W3:Y:S01]  /*0450*/  MUFU.SQRT R29, R11 ;  /* 0x0000000b001d7308 */ /* 0x0002e20000002000 */
[----:B0-----:R-:W-:-:S05]  /*0460*/  FSETP.GT.AND P6, PT, R8, 8.50705917302346158658e+37, PT ;  /* 0x7e8000000800780b */ /* 0x001fca0003fc4000 */
[----:B------:R-:W-:Y:S01]  /*0470*/  @!P3 FMUL R28, R28, 16777216 ;  /* 0x4b8000001c1cb820 */ /* 0x000fe20000400000 */
[----:B------:R-:W-:Y:S01]  /*0480*/  FSETP.GEU.AND P1, PT, R8, 1.175494350822287508e-38, PT ;  /* 0x008000000800780b */ /* 0x000fe20003f2e000 */
[----:B------:R-:W-:Y:S02]  /*0490*/  IMAD.MOV.U32 R9, RZ, RZ, 0x3e800000 ;  /* 0x3e800000ff097424 */ /* 0x000fe400078e00ff */
[----:B------:R-:W-:Y:S02]  /*04a0*/  @P4 FMUL R10, R10, 0.25 ;  /* 0x3e8000000a0a4820 */ /* 0x000fe40000400000 */
[----:B------:R-:W0:Y:S01]  /*04b0*/  MUFU.RCP R28, R28 ;  /* 0x0000001c001c7308 */ /* 0x000e220000001000 */
[C---:B-1----:R-:W-:Y:S01]  /*04c0*/  FSEL R11, R9.reuse, 1, P2 ;  /* 0x3f800000090b7808 */ /* 0x042fe20001000000 */
[----:B------:R-:W-:Y:S01]  /*04d0*/  @!P5 FMUL R10, R10, 16777216 ;  /* 0x4b8000000a0ad820 */ /* 0x000fe20000400000 */
[----:B------:R-:W-:Y:S01]  /*04e0*/  FSEL R27, R9, 1, P6 ;  /* 0x3f800000091b7808 */ /* 0x000fe20003000000 */
[----:B------:R-:W-:Y:S01]  /*04f0*/  @P6 FMUL R8, R8, 0.25 ;  /* 0x3e80000008086820 */ /* 0x000fe20000400000 */
[----:B---3--:R-:W-:-:S03]  /*0500*/  FSETP.GT.AND P6, PT, R29, 8.50705917302346158658e+37, PT ;  /* 0x7e8000001d00780b */ /* 0x008fc60003fc4000 */
[----:B------:R-:W1:Y:S01]  /*0510*/  MUFU.RCP R10, R10 ;  /* 0x0000000a000a7308 */ /* 0x000e620000001000 */
[----:B------:R-:W-:Y:S01]  /*0520*/  @!P3 FMUL R11, R11, 16777216 ;  /* 0x4b8000000b0bb820 */ /* 0x000fe20000400000 */
[----:B------:R-:W-:Y:S01]  /*0530*/  @!P1 FMUL R8, R8, 16777216 ;  /* 0x4b80000008089820 */ /* 0x000fe20000400000 */
[----:B------:R-:W-:Y:S01]  /*0540*/  @!P1 FMUL R27, R27, 16777216 ;  /* 0x4b8000001b1b9820 */ /* 0x000fe20000400000 */
[----:B------:R-:W-:-:S04]  /*0550*/  FSETP.GEU.AND P1, PT, R29, 1.175494350822287508e-38, PT ;  /* 0x008000001d00780b */ /* 0x000fc80003f2e000 */
[----:B------:R0:W3:Y:S02]  /*0560*/  MUFU.RCP R20, R8 ;  /* 0x0000000800147308 */ /* 0x0000e40000001000 */
[----:B0-----:R-:W-:Y:S01]  /*0570*/  FMUL R8, R28, R11 ;  /* 0x0000000b1c087220 */ /* 0x001fe20000400000 */
[----:B------:R-:W-:Y:S01]  /*0580*/  FSEL R11, R9, 1, P4 ;  /* 0x3f800000090b7808 */ /* 0x000fe20002000000 */
[----:B------:R-:W-:-:S04]  /*0590*/  @P6 FMUL R29, R29, 0.25 ;  /* 0x3e8000001d1d6820 */ /* 0x000fc80000400000 */
[----:B------:R-:W-:Y:S01]  /*05a0*/  @!P5 FMUL R11, R11, 16777216 ;  /* 0x4b8000000b0bd820 */ /* 0x000fe20000400000 */
[----:B------:R-:W-:Y:S01]  /*05b0*/  FSEL R26, R9, 1, P6 ;  /* 0x3f800000091a7808 */ /* 0x000fe20003000000 */
[----:B------:R-:W-:Y:S02]  /*05c0*/  @!P1 FMUL R29, R29, 16777216 ;  /* 0x4b8000001d1d9820 */ /* 0x000fe40000400000 */
[----:B-1----:R-:W-:Y:S02]  /*05d0*/  FMUL R9, R10, R11 ;  /* 0x0000000b0a097220 */ /* 0x002fe40000400000 */
[----:B------:R-:W0:Y:S01]  /*05e0*/  LDC.64 R10, c[0x0][0x230] ;  /* 0x00008c00ff0a7b82 */ /* 0x000e220000000a00 */
[----:B---3--:R-:W-:Y:S02]  /*05f0*/  FMUL R20, R20, R27 ;  /* 0x0000001b14147220 */ /* 0x008fe40000400000 */
[----:B------:R1:W3:Y:S01]  /*0600*/  MUFU.RCP R27, R29 ;  /* 0x0000001d001b7308 */ /* 0x0002e20000001000 */
[----:B------:R-:W-:-:S04]  /*0610*/  @!P1 FMUL R26, R26, 16777216 ;  /* 0x4b8000001a1a9820 */ /* 0x000fc80000400000 */
[----:B-1----:R-:W1:Y:S01]  /*0620*/  LDC.64 R28, c[0x0][0x238] ;  /* 0x00008e00ff1c7b82 */ /* 0x002e620000000a00 */
[----:B---3--:R-:W-:Y:S01]  /*0630*/  FMUL R27, R27, R26 ;  /* 0x0000001a1b1b7220 */ /* 0x008fe20000400000 */
[----:B------:R-:W-:Y:S01]  /*0640*/  FMUL R26, R18, R9 ;  /* 0x00000009121a7220 */ /* 0x000fe20000400000 */
[-C--:B------:R-:W-:Y:S02]  /*0650*/  FMUL R21, R21, R8.reuse ;  /* 0x0000000815157220 */ /* 0x080fe40000400000 */
[-C--:B------:R-:W-:Y:S01]  /*0660*/  FMUL R23, R23, R27.reuse ;  /* 0x0000001b17177220 */ /* 0x080fe20000400000 */
[----:B------:R-:W-:Y:S01]  /*0670*/  FMUL R27, R19, R27 ;  /* 0x0000001b131b7220 */ /* 0x000fe20000400000 */
[----:B------:R-:W-:Y:S01]  /*0680*/  FMUL R24, R24, R8 ;  /* 0x0000000818187220 */ /* 0x000fe20000400000 */
[----:B------:R-:W-:Y:S01]  /*0690*/  FMUL R22, R22, R9 ;  /* 0x0000000916167220 */ /* 0x000fe20000400000 */
[----:B0-----:R-:W-:Y:S01]  /*06a0*/  IMAD.WIDE R18, R17, 0x4, R10 ;  /* 0x0000000411127825 */ /* 0x001fe200078e020a */
[----:B------:R-:W-:-:S02]  /*06b0*/  CS2R R8, SRZ ;  /* 0x0000000000087805 */ /* 0x000fc4000001ff00 */
[----:B------:R-:W-:Y:S01]  /*06c0*/  CS2R R10, SRZ ;  /* 0x00000000000a7805 */ /* 0x000fe2000001ff00 */
[-C--:B------:R-:W-:Y:S01]  /*06d0*/  FMUL R25, R25, R20.reuse ;  /* 0x0000001419197220 */ /* 0x080fe20000400000 */
[----:B------:R-:W-:-:S04]  /*06e0*/  FMUL R20, R16, R20 ;  /* 0x0000001410147220 */ /* 0x000fc80000400000 */
[----:B------:R0:W3:Y:S01]  /*06f0*/  @!P0 LDG.E.EL.128 R8, desc[UR6][R18.64] ;  /* 0x0000000612088981 */ /* 0x0000e2000c2e1d00 */
[----:B-1----:R-:W-:Y:S01]  /*0700*/  IMAD.WIDE R28, R17, 0x4, R28 ;  /* 0x00000004111c7825 */ /* 0x002fe200078e021c */
[----:B------:R-:W-:Y:S02]  /*0710*/  CS2R R16, SRZ ;  /* 0x0000000000107805 */ /* 0x000fe4000001ff00 */
[----:B0-----:R-:W-:-:S06]  /*0720*/  CS2R R18, SRZ ;  /* 0x0000000000127805 */ /* 0x001fcc000001ff00 */
[----:B------:R-:W3:Y:S01]  /*0730*/  @!P0 LDG.E.EL.128 R16, desc[UR6][R28.64] ;  /* 0x000000061c108981 */ /* 0x000ee2000c2e1d00 */
[----:B------:R-:W0:Y:S01]  /*0740*/  S2UR UR5, SR_CgaCtaId ;  /* 0x00000000000579c3 */ /* 0x000e220000008800 */
[----:B------:R-:W-:Y:S02]  /*0750*/  UMOV UR4, 0x400 ;  /* 0x0000040000047882 */ /* 0x000fe40000000000 */
[----:B0-----:R-:W-:Y:S01]  /*0760*/  UPRMT UR4, UR5, 0x654, UR4 ;  /* 0x0000065405047896 */ /* 0x001fe20008000004 */
[----:B------:R-:W-:Y:S01]  /*0770*/  ISETP.GE.AND P0, PT, R3, 0x100, PT ;  /* 0x000001000300780c */ /* 0x000fe20003f06270 */
[-CC-:B---3--:R-:W-:Y:S01]  /*0780*/  FFMA R25, R25, R8.reuse, R16.reuse ;  /* 0x0000000819197223 */ /* 0x188fe20000000010 */
[----:B------:R-:W-:Y:S01]  /*0790*/  FFMA R20, R20, R8, R16 ;  /* 0x0000000814147223 */ /* 0x000fe20000000010 */
[-CC-:B------:R-:W-:Y:S01]  /*07a0*/  FFMA R8, R21, R9.reuse, R17.reuse ;  /* 0x0000000915087223 */ /* 0x180fe20000000011 */
[----:B------:R-:W-:Y:S01]  /*07b0*/  FFMA R24, R24, R9, R17 ;  /* 0x0000000918187223 */ /* 0x000fe20000000011 */
[-CC-:B------:R-:W-:Y:S01]  /*07c0*/  FFMA R9, R22, R10.reuse, R18.reuse ;  /* 0x0000000a16097223 */ /* 0x180fe20000000012 */
[----:B------:R-:W-:Y:S01]  /*07d0*/  FFMA R17, R26, R10, R18 ;  /* 0x0000000a1a117223 */ /* 0x000fe20000000012 */
[----:B------:R-:W-:-:S02]  /*07e0*/  SHF.R.U32.HI R21, RZ, 0x3, R0 ;  /* 0x00000003ff157819 */ /* 0x000fc40000011600 */
[----:B------:R-:W-:Y:S02]  /*07f0*/  SHF.L.U32 R10, R0, 0x7, RZ ;  /* 0x00000007000a7819 */ /* 0x000fe400000006ff */
[----:B------:R-:W-:Y:S02]  /*0800*/  SGXT.U32 R21, R21, 0x4 ;  /* 0x000000041515781a */ /* 0x000fe40000000000 */
[----:B------:R-:W-:Y:S01]  /*0810*/  LOP3.LUT R16, R10, 0x380, RZ, 0xc0, !PT ;  /* 0x000003800a107812 */ /* 0x000fe200078ec0ff */
[-CC-:B------:R-:W-:Y:S01]  /*0820*/  FFMA R10, R23, R11.reuse, R19.reuse ;  /* 0x0000000b170a7223 */ /* 0x180fe20000000013 */
[----:B------:R-:W-:Y:S02]  /*0830*/  FFMA R22, R27, R11, R19 ;  /* 0x0000000b1b167223 */ /* 0x000fe40000000013 */
[C---:B------:R-:W-:Y:S02]  /*0840*/  LOP3.LUT R19, R16.reuse, R21, RZ, 0xfc, !PT ;  /* 0x0000001510137212 */ /* 0x040fe400078efcff */
[----:B------:R-:W-:-:S02]  /*0850*/  LOP3.LUT R11, R16, 0x20, RZ, 0xfc, !PT ;  /* 0x00000020100b7812 */ /* 0x000fc400078efcff */
[C---:B------:R-:W-:Y:S02]  /*0860*/  LOP3.LUT R21, R16.reuse, 0x40, RZ, 0xfc, !PT ;  /* 0x0000004010157812 */ /* 0x040fe400078efcff */
[C---:B------:R-:W-:Y:S02]  /*0870*/  LOP3.LUT R23, R16.reuse, 0x60, RZ, 0xfc, !PT ;  /* 0x0000006010177812 */ /* 0x040fe400078efcff */
[----:B------:R-:W-:Y:S02]  /*0880*/  LEA.HI R18, R16, UR4, RZ, 0x1f ;  /* 0x0000000410127c11 */ /* 0x000fe4000f8ff8ff */
[----:B------:R-:W-:Y:S02]  /*0890*/  LEA.HI R16, R11, UR4, RZ, 0x1f ;  /* 0x000000040b107c11 */ /* 0x000fe4000f8ff8ff */
[----:B------:R-:W-:Y:S01]  /*08a0*/  LEA.HI R26, R21, UR4, RZ, 0x1f ;  /* 0x00000004151a7c11 */ /* 0x000fe2000f8ff8ff */
[----:B------:R-:W-:Y:S01]  /*08b0*/  IMAD R18, R19, 0x4, R18 ;  /* 0x0000000413127824 */ /* 0x000fe200078e0212 */
[----:B------:R-:W-:Y:S01]  /*08c0*/  LEA.HI R28, R23, UR4, RZ, 0x1f ;  /* 0x00000004171c7c11 */ /* 0x000fe2000f8ff8ff */
[----:B--2---:R-:W-:Y:S01]  /*08d0*/  FADD R25, R25, R4 ;  /* 0x0000000419197221 */ /* 0x004fe20000000000 */
[C---:B------:R-:W-:Y:S01]  /*08e0*/  LEA R11, R19.reuse, R16, 0x2 ;  /* 0x00000010130b7211 */ /* 0x040fe200078e10ff */
[----:B------:R-:W-:Y:S01]  /*08f0*/  FADD R8, R8, R5 ;  /* 0x0000000508087221 */ /* 0x000fe20000000000 */
[----:B------:R-:W-:-:S02]  /*0900*/  IMAD R16, R19, 0x4, R26 ;  /* 0x0000000413107824 */ /* 0x000fc400078e021a */
[----:B------:R-:W-:Y:S01]  /*0910*/  FADD R21, R9, R6 ;  /* 0x0000000609157221 */ /* 0x000fe20000000000 */
[----:B------:R-:W-:Y:S01]  /*0920*/  LEA R19, R19, R28, 0x2 ;  /* 0x0000001c13137211 */ /* 0x000fe200078e10ff */
[----:B------:R-:W-:Y:S01]  /*0930*/  FADD R26, R10, R7 ;  /* 0x000000070a1a7221 */ /* 0x000fe20000000000 */
[----:B----4-:R-:W-:Y:S01]  /*0940*/  FADD R23, R20, R12 ;  /* 0x0000000c14177221 */ /* 0x010fe20000000000 */
[----:B------:R-:W-:Y:S01]  /*0950*/  FADD R24, R24, R13 ;  /* 0x0000000d18187221 */ /* 0x000fe20000000000 */
[----:B------:R-:W-:Y:S01]  /*0960*/  STS [R18], R25 ;  /* 0x0000001912007388 */ /* 0x000fe20000000800 */
[----:B------:R-:W-:Y:S01]  /*0970*/  FADD R17, R17, R14 ;  /* 0x0000000e11117221 */ /* 0x000fe20000000000 */
[----:B------:R-:W-:Y:S02]  /*0980*/  FADD R22, R22, R15 ;  /* 0x0000000f16167221 */ /* 0x000fe40000000000 */
[----:B------:R0:W-:Y:S04]  /*0990*/  STS [R11+0x80], R8 ;  /* 0x000080080b007388 */ /* 0x0001e80000000800 */
[----:B------:R-:W-:Y:S04]  /*09a0*/  STS [R16+0x100], R21 ;  /* 0x0001001510007388 */ /* 0x000fe80000000800 */
[----:B------:R-:W-:Y:S01]  /*09b0*/  STS [R19+0x180], R26 ;  /* 0x0001801a13007388 */ /* 0x000fe20000000800 */
[C---:B------:R-:W-:Y:S01]  /*09c0*/  IMAD.SHL.U32 R4, R0.reuse, 0x2, RZ ;  /* 0x0000000200047824 */ /* 0x040fe200078e00ff */
[----:B------:R-:W-:Y:S01]  /*09d0*/  SHF.L.U32 R10, R0, 0x2, RZ ;  /* 0x00000002000a7819 */ /* 0x000fe200000006ff */
[----:B0-----:R-:W0:Y:S01]  /*09e0*/  LDC.64 R8, c[0x0][0x240] ;  /* 0x00009000ff087b82 */ /* 0x001e220000000a00 */
[----:B------:R-:W-:Y:S04]  /*09f0*/  STS [R18+0x40], R23 ;  /* 0x0000401712007388 */ /* 0x000fe80000000800 */
[----:B------:R1:W-:Y:S04]  /*0a00*/  STS [R11+0xc0], R24 ;  /* 0x0000c0180b007388 */ /* 0x0003e80000000800 */
[----:B------:R-:W-:Y:S04]  /*0a10*/  STS [R16+0x140], R17 ;  /* 0x0001401110007388 */ /* 0x000fe80000000800 */
[----:B------:R-:W-:Y:S01]  /*0a20*/  STS [R19+0x1c0], R22 ;  /* 0x0001c01613007388 */ /* 0x000fe20000000800 */
[----:B------:R-:W-:-:S02]  /*0a30*/  LOP3.LUT R4, R4, 0xf0, RZ, 0xc0, !PT ;  /* 0x000000f004047812 */ /* 0x000fc400078ec0ff */
[----:B------:R-:W-:-:S03]  /*0a40*/  LOP3.LUT R10, R10, 0x1fc, RZ, 0xc0, !PT ;  /* 0x000001fc0a0a7812 */ /* 0x000fc600078ec0ff */
[----:B------:R-:W-:-:S05]  /*0a50*/  VIADD R5, R4, UR4 ;  /* 0x0000000404057c36 */ /* 0x000fca0008000000 */
[----:B------:R-:W-:Y:S01]  /*0a60*/  LEA R5, R10, R5, 0x2 ;  /* 0x000000050a057211 */ /* 0x000fe200078e10ff */
[----:B------:R-:W-:Y:S01]  /*0a70*/  BAR.SYNC.DEFER_BLOCKING 0x0 ;  /* 0x0000000000007b1d */ /* 0x000fe20000010000 */
[----:B------:R-:W-:-:S04]  /*0a80*/  SHF.R.S32.HI R12, RZ, 0x1f, R3 ;  /* 0x0000001fff0c7819 */ /* 0x000fc80000011403 */
[----:B------:R-:W-:Y:S02]  /*0a90*/  LEA.HI R12, R12, R3, RZ, 0x6 ;  /* 0x000000030c0c7211 */ /* 0x000fe400078f30ff */
[----:B------:R-:W-:Y:S02]  /*0aa0*/  SHF.R.U32.HI R13, RZ, 0x3, R0 ;  /* 0x00000003ff0d7819 */ /* 0x000fe40000011600 */
[----:B------:R-:W-:Y:S01]  /*0ab0*/  LOP3.LUT R0, R12, 0xffffffc0, RZ, 0xc0, !PT ;  /* 0xffffffc00c007812 */ /* 0x000fe200078ec0ff */
[----:B------:R-:W2:Y:S01]  /*0ac0*/  LDS.128 R4, [R5] ;  /* 0x0000000005047984 */ /* 0x000ea20000000c00 */
[----:B------:R-:W-:-:S03]  /*0ad0*/  SHF.R.S32.HI R12, RZ, 0x6, R12 ;  /* 0x00000006ff0c7819 */ /* 0x000fc6000001140c */
[----:B-1----:R-:W-:Y:S01]  /*0ae0*/  IMAD.IADD R11, R3, 0x1, -R0 ;  /* 0x00000001030b7824 */ /* 0x002fe200078e0a00 */
[----:B------:R-:W-:Y:S02]  /*0af0*/  SGXT.U32 R13, R13, 0x4 ;  /* 0x000000040d0d781a */ /* 0x000fe40000000000 */
[----:B------:R-:W-:Y:S01]  /*0b00*/  LOP3.LUT R0, R10, 0x200, RZ, 0xfc, !PT ;  /* 0x000002000a007812 */ /* 0x000fe200078efcff */
[----:B------:R-:W-:Y:S01]  /*0b10*/  IMAD R11, R12, 0xa00, R11 ;  /* 0x00000a000c0b7824 */ /* 0x000fe200078e020b */
[----:B------:R-:W-:Y:S02]  /*0b20*/  LOP3.LUT R3, R2, R13, RZ, 0xfc, !PT ;  /* 0x0000000d02037212 */ /* 0x000fe400078efcff */
[----:B------:R-:W-:Y:S02]  /*0b30*/  SHF.R.U32.HI R12, RZ, 0x1, R0 ;  /* 0x00000001ff0c7819 */ /* 0x000fe40000011600 */
[----:B------:R-:W-:Y:S02]  /*0b40*/  LOP3.LUT R0, R2, 0x10, R13, 0xfe, !PT ;  /* 0x0000001002007812 */ /* 0x000fe400078efe0d */
[----:B------:R-:W-:-:S02]  /*0b50*/  ISETP.LT.AND P1, PT, R3, 0x28, !P0 ;  /* 0x000000280300780c */ /* 0x000fc40004721270 */
[----:B------:R-:W-:Y:S02]  /*0b60*/  ISETP.LT.AND P0, PT, R0, 0x28, !P0 ;  /* 0x000000280000780c */ /* 0x000fe40004701270 */
[----:B------:R-:W-:Y:S02]  /*0b70*/  LEA R3, R3, R11, 0x6 ;  /* 0x0000000b03037211 */ /* 0x000fe400078e30ff */
[----:B------:R-:W-:-:S03]  /*0b80*/  LOP3.LUT R12, R12, 0x1f0, RZ, 0xc0, !PT ;  /* 0x000001f00c0c7812 */ /* 0x000fc600078ec0ff */
[----:B0-----:R-:W-:-:S04]  /*0b90*/  IMAD.WIDE R2, R3, 0x4, R8 ;  /* 0x0000000403027825 */ /* 0x001fc800078e0208 */
[----:B------:R-:W-:-:S05]  /*0ba0*/  VIADD R13, R12, UR4 ;  /* 0x000000040c0d7c36 */ /* 0x000fca0008000000 */
[----:B------:R-:W-:Y:S01]  /*0bb0*/  LEA R13, R10, R13, 0x2 ;  /* 0x0000000d0a0d7211 */ /* 0x000fe200078e10ff */
[----:B--2---:R0:W-:Y:S02]  /*0bc0*/  @P1 STG.E.128 desc[UR6][R2.64], R4 ;  /* 0x0000000402001986 */ /* 0x0041e4000c101d06 */
[----:B0-----:R-:W-:Y:S05]  /*0bd0*/  @!P0 EXIT ;  /* 0x000000000000894d */ /* 0x001fea0003800000 */
[----:B------:R-:W0:Y:S01]  /*0be0*/  LDS.128 R12, [R13+0x800] ;  /* 0x000800000d0c7984 */ /* 0x000e220000000c00 */
[----:B------:R-:W-:-:S04]  /*0bf0*/  IMAD R11, R0, 0x40, R11 ;  /* 0x00000040000b7824 */ /* 0x000fc800078e020b */
[----:B------:R-:W-:-:S05]  /*0c00*/  IMAD.WIDE R8, R11, 0x4, R8 ;  /* 0x000000040b087825 */ /* 0x000fca00078e0208 */
[----:B0-----:R-:W-:Y:S01]  /*0c10*/  STG.E.128 desc[UR6][R8.64], R12 ;  /* 0x0000000c08007986 */ /* 0x001fe2000c101d06 */
[----:B------:R-:W-:Y:S05]  /*0c20*/  EXIT ;  /* 0x000000000000794d */ /* 0x000fea0003800000 */
.L_x_0:
[----:B------:R-:W-:-:S00]  /*0c30*/  BRA `(.L_x_0) ;  /* 0xfffffffc00fc7947 */ /* 0x000fc0000383ffff */
[----:B------:R-:W-:-:S00]  /*0c40*/  NOP ;  /* 0x0000000000007918 */ /* 0x000fc00000000000 */
        /* <DEDUP_REMOVED lines=11> */
.L_x_1:


//--------------------- .nv.global.init           --------------------------
	.section	.nv.global.init,"aw",@progbits
.nv.global.init:
	.type		_$_str,@object
	.size		_$_str,(_$_str_$_2 - _$_str)
_$_str:
        /*0000*/ 	.byte	0x5f, 0x5f, 0x43, 0x55, 0x44, 0x41, 0x5f, 0x46, 0x54, 0x5a, 0x00
	.type		_$_str_$_2,@object
	.size		_$_str_$_2,(.L_1 - _$_str_$_2)
_$_str_$_2:
        /*000b*/ 	.byte	0x5f, 0x5f, 0x43, 0x55, 0x44, 0x41, 0x5f, 0x50, 0x52, 0x45, 0x43, 0x5f, 0x53, 0x51, 0x52, 0x54
        /*001b*/ 	.byte	0x00
.L_1:


//--------------------- .nv.shared.triton_poi_fused__native_batch_norm_legit_no_training_add_15 --------------------------
	.section	.nv.shared.triton_poi_fused__native_batch_norm_legit_no_training_add_15,"aw",@nobits
	.sectionflags	@""
	.align	16
	.zero		1024


//--------------------- .nv.constant0.triton_poi_fused__native_batch_norm_legit_no_training_add_15 --------------------------
	.section	.nv.constant0.triton_poi_fused__native_batch_norm_legit_no_training_add_15,"a",@progbits
	.sectionflags	@""
	.align	4
.nv.constant0.triton_poi_fused__native_batch_norm_legit_no_training_add_15:
	.zero		592
